//
// Generated by NVIDIA NVVM Compiler
//
// Compiler Build ID: CL-36424714
// Cuda compilation tools, release 13.0, V13.0.88
// Based on NVVM 20.0.0
//

.version 9.0
.target sm_100
.address_size 64

	// .globl	_Z11sign_kernelPfS_

.visible .entry _Z11sign_kernelPfS_(
	.param .u64 .ptr .align 1 _Z11sign_kernelPfS__param_0,
	.param .u64 .ptr .align 1 _Z11sign_kernelPfS__param_1
)
.maxntid 1024
{
	.reg .pred 	%p<4>;
	.reg .b32 	%r<5>;
	.reg .b32 	%f<4>;
	.reg .b64 	%rd<8>;

	ld.param.u64 	%rd1, [_Z11sign_kernelPfS__param_0];
	ld.param.u64 	%rd2, [_Z11sign_kernelPfS__param_1];
	mov.u32 	%r2, %ctaid.x;
	shl.b32 	%r3, %r2, 10;
	mov.u32 	%r4, %tid.x;
	or.b32  	%r1, %r3, %r4;
	setp.gt.u32 	%p1, %r1, 5119;
	@%p1 bra 	$L__BB0_2;
	cvta.to.global.u64 	%rd3, %rd2;
	cvta.to.global.u64 	%rd4, %rd1;
	mul.wide.u32 	%rd5, %r1, 4;
	add.s64 	%rd6, %rd4, %rd5;
	ld.global.nc.f32 	%f1, [%rd6];
	setp.gt.f32 	%p2, %f1, 0f00000000;
	setp.lt.f32 	%p3, %f1, 0f00000000;
	selp.f32 	%f2, 0fBF800000, 0f00000000, %p3;
	selp.f32 	%f3, 0f3F800000, %f2, %p2;
	add.s64 	%rd7, %rd3, %rd5;
	st.global.f32 	[%rd7], %f3;
$L__BB0_2:
	ret;

}


// ===== COMPILED SASS (sm_100) =====

	.target	sm_100

	.elftype	@"ET_EXEC"


//--------------------- .note.nv.tkinfo           --------------------------
	.section	.note.nv.tkinfo,"",@"SHT_NOTE"
	.sectionflags	@"SHF_NOTE_NV_TKINFO"
	.tkinfo
        /*0018*/ 	.word	0x00000002
        /*0030*/ 	.string	""
        /*0030*/ 	.string	"ptxas"
        /*0030*/ 	.string	"Cuda compilation tools, release 13.0, V13.0.88"
        /*0030*/ 	.string	"Build cuda_13.0.r13.0/compiler.36424714_0"
        /*0030*/ 	.string	"-arch sm_100 -m 64 "



//--------------------- .note.nv.cuinfo           --------------------------
	.section	.note.nv.cuinfo,"",@"SHT_NOTE"
	.sectionflags	@"SHF_NOTE_NV_CUINFO"
        /*0018*/ 	.short	0x0002
        /*001a*/ 	.short	0x0064
        /*001c*/ 	.short	0x0082
	.zero		2


//--------------------- .nv.info                  --------------------------
	.section	.nv.info,"",@"SHT_CUDA_INFO"
	.align	4


	//----- nvinfo : EIATTR_REGCOUNT
	.align		4
        /*0000*/ 	.byte	0x04, 0x2f
        /*0002*/ 	.short	(.L_1 - .L_0)
	.align		4
.L_0:
        /*0004*/ 	.word	index@(_Z11sign_kernelPfS_)
        /*0008*/ 	.word	0x0000000a


	//----- nvinfo : EIATTR_FRAME_SIZE
	.align		4
.L_1:
        /*000c*/ 	.byte	0x04, 0x11
        /*000e*/ 	.short	(.L_3 - .L_2)
	.align		4
.L_2:
        /*0010*/ 	.word	index@(_Z11sign_kernelPfS_)
        /*0014*/ 	.word	0x00000000


	//----- nvinfo : EIATTR_MIN_STACK_SIZE
	.align		4
.L_3:
        /*0018*/ 	.byte	0x04, 0x12
        /*001a*/ 	.short	(.L_5 - .L_4)
	.align		4
.L_4:
        /*001c*/ 	.word	index@(_Z11sign_kernelPfS_)
        /*0020*/ 	.word	0x00000000
.L_5:


//--------------------- .nv.compat                --------------------------
	.section	.nv.compat,"",@"SHT_CUDA_COMPAT_INFO"
	.align	4
        /*0000*/ 	.byte	0x02, 0x09, 0x00, 0x00, 0x02, 0x02, 0x01, 0x00, 0x02, 0x05, 0x05, 0x00, 0x03, 0x07, 0x01, 0x01
        /*0010*/ 	.byte	0x02, 0x03, 0x00, 0x00, 0x02, 0x06, 0x01, 0x00, 0x04, 0x0b, 0x08, 0x00, 0x09, 0x00, 0x00, 0x00
        /*0020*/ 	.byte	0x00, 0x00, 0x00, 0x00


//--------------------- .nv.info._Z11sign_kernelPfS_ --------------------------
	.section	.nv.info._Z11sign_kernelPfS_,"",@"SHT_CUDA_INFO"
	.sectionflags	@""
	.align	4


	//----- nvinfo : EIATTR_CUDA_API_VERSION
	.align		4
        /*0000*/ 	.byte	0x04, 0x37
        /*0002*/ 	.short	(.L_7 - .L_6)
.L_6:
        /*0004*/ 	.word	0x00000082


	//----- nvinfo : EIATTR_KPARAM_INFO
	.align		4
.L_7:
        /*0008*/ 	.byte	0x04, 0x17
        /*000a*/ 	.short	(.L_9 - .L_8)
.L_8:
        /*000c*/ 	.word	0x00000000
        /*0010*/ 	.short	0x0001
        /*0012*/ 	.short	0x0008
        /*0014*/ 	.byte	0x00, 0xf5, 0x21, 0x00


	//----- nvinfo : EIATTR_KPARAM_INFO
	.align		4
.L_9:
        /*0018*/ 	.byte	0x04, 0x17
        /*001a*/ 	.short	(.L_11 - .L_10)
.L_10:
        /*001c*/ 	.word	0x00000000
        /*0020*/ 	.short	0x0000
        /*0022*/ 	.short	0x0000
        /*0024*/ 	.byte	0x00, 0xf5, 0x21, 0x00


	//----- nvinfo : EIATTR_SPARSE_MMA_MASK
	.align		4
.L_11:
        /*0028*/ 	.byte	0x03, 0x50
        /*002a*/ 	.short	0x0000


	//----- nvinfo : EIATTR_MAXREG_COUNT
	.align		4
        /*002c*/ 	.byte	0x03, 0x1b
        /*002e*/ 	.short	0x0040


	//----- nvinfo : EIATTR_MERCURY_ISA_VERSION
	.align		4
        /*0030*/ 	.byte	0x03, 0x5f
        /*0032*/ 	.short	0x0101


	//----- nvinfo : EIATTR_VRC_CTA_INIT_COUNT
	.align		4
        /*0034*/ 	.byte	0x02, 0x4a
	.zero		1
	.zero		1


	//----- nvinfo : EIATTR_EXIT_INSTR_OFFSETS
	.align		4
        /*0038*/ 	.byte	0x04, 0x1c
        /*003a*/ 	.short	(.L_13 - .L_12)


	//   ....[0]....
.L_12:
        /*003c*/ 	.word	0x00000060


	//   ....[1]....
        /*0040*/ 	.word	0x00000130


	//----- nvinfo : EIATTR_MAX_THREADS
	.align		4
.L_13:
        /*0044*/ 	.byte	0x04, 0x05
        /*0046*/ 	.short	(.L_15 - .L_14)
.L_14:
        /*0048*/ 	.word	0x00000400
        /*004c*/ 	.word	0x00000001
        /*0050*/ 	.word	0x00000001


	//----- nvinfo : EIATTR_CBANK_PARAM_SIZE
	.align		4
.L_15:
        /*0054*/ 	.byte	0x03, 0x19
        /*0056*/ 	.short	0x0010


	//----- nvinfo : EIATTR_PARAM_CBANK
	.align		4
        /*0058*/ 	.byte	0x04, 0x0a
        /*005a*/ 	.short	(.L_17 - .L_16)
	.align		4
.L_16:
        /*005c*/ 	.word	index@(.nv.constant0._Z11sign_kernelPfS_)
        /*0060*/ 	.short	0x0380
        /*0062*/ 	.short	0x0010


	//----- nvinfo : EIATTR_SW_WAR
	.align		4
.L_17:
        /*0064*/ 	.byte	0x04, 0x36
        /*0066*/ 	.short	(.L_19 - .L_18)
.L_18:
        /*0068*/ 	.word	0x00000008
.L_19:


//--------------------- .nv.callgraph             --------------------------
	.section	.nv.callgraph,"",@"SHT_CUDA_CALLGRAPH"
	.align	4
	.sectionentsize	8
	.align		4
        /*0000*/ 	.word	0x00000000
	.align		4
        /*0004*/ 	.word	0xffffffff
	.align		4
        /*0008*/ 	.word	0x00000000
	.align		4
        /*000c*/ 	.word	0xfffffffe
	.align		4
        /*0010*/ 	.word	0x00000000
	.align		4
        /*0014*/ 	.word	0xfffffffd
	.align		4
        /*0018*/ 	.word	0x00000000
	.align		4
        /*001c*/ 	.word	0xfffffffc


//--------------------- .text._Z11sign_kernelPfS_ --------------------------
	.section	.text._Z11sign_kernelPfS_,"ax",@progbits
	.align	128
        .global         _Z11sign_kernelPfS_
        .type           _Z11sign_kernelPfS_,@function
        .size           _Z11sign_kernelPfS_,(.L_x_1 - _Z11sign_kernelPfS_)
        .other          _Z11sign_kernelPfS_,@"STO_CUDA_ENTRY STV_DEFAULT"
_Z11sign_kernelPfS_:
.text._Z11sign_kernelPfS_:
[----:B------:R-:W-:Y:S01]  /*0000*/  LDC R1, c[0x0][0x37c] ;  /* 0x0000df00ff017b82 */ /* 0x000fe20000000800 */
[----:B------:R-:W0:Y:S07]  /*0010*/  S2R R7, SR_TID.X ;  /* 0x0000000000077919 */ /* 0x000e2e0000002100 */
[----:B------:R-:W1:Y:S02]  /*0020*/  S2UR UR4, SR_CTAID.X ;  /* 0x00000000000479c3 */ /* 0x000e640000002500 */
[----:B-1----:R-:W-:-:S06]  /*0030*/  USHF.L.U32 UR4, UR4, 0xa, URZ ;  /* 0x0000000a04047899 */ /* 0x002fcc00080006ff */
[----:B0-----:R-:W-:-:S04]  /*0040*/  LOP3.LUT R7, R7, UR4, RZ, 0xfc, !PT ;  /* 0x0000000407077c12 */ /* 0x001fc8000f8efcff */
[----:B------:R-:W-:-:S13]  /*0050*/  ISETP.GT.U32.AND P0, PT, R7, 0x13ff, PT ;  /* 0x000013ff0700780c */ /* 0x000fda0003f04070 */
[----:B------:R-:W-:Y:S05]  /*0060*/  @P0 EXIT ;  /* 0x000000000000094d */ /* 0x000fea0003800000 */
[----:B------:R-:W0:Y:S01]  /*0070*/  LDC.64 R2, c[0x0][0x380] ;  /* 0x0000e000ff027b82 */ /* 0x000e220000000a00 */
[----:B------:R-:W1:Y:S07]  /*0080*/  LDCU.64 UR4, c[0x0][0x358] ;  /* 0x00006b00ff0477ac */ /* 0x000e6e0008000a00 */
[----:B------:R-:W2:Y:S01]  /*0090*/  LDC.64 R4, c[0x0][0x388] ;  /* 0x0000e200ff047b82 */ /* 0x000ea20000000a00 */
[----:B0-----:R-:W-:-:S06]  /*00a0*/  IMAD.WIDE.U32 R2, R7, 0x4, R2 ;  /* 0x0000000407027825 */ /* 0x001fcc00078e0002 */
[----:B-1----:R-:W3:Y:S01]  /*00b0*/  LDG.E.CONSTANT R2, desc[UR4][R2.64] ;  /* 0x0000000402027981 */ /* 0x002ee2000c1e9900 */
[----:B--2---:R-:W-:Y:S01]  /*00c0*/  IMAD.WIDE.U32 R4, R7, 0x4, R4 ;  /* 0x0000000407047825 */ /* 0x004fe200078e0004 */
[----:B---3--:R-:W-:-:S04]  /*00d0*/  FSETP.LT.AND P0, PT, R2, RZ, PT ;  /* 0x000000ff0200720b */ /* 0x008fc80003f01000 */
[----:B------:R-:W-:Y:S02]  /*00e0*/  SEL R0, RZ, 0xffffffff, !P0 ;  /* 0xffffffffff007807 */ /* 0x000fe40004000000 */
[----:B------:R-:W-:Y:S02]  /*00f0*/  FSETP.GT.AND P0, PT, R2, RZ, PT ;  /* 0x000000ff0200720b */ /* 0x000fe40003f04000 */
[----:B------:R-:W-:-:S04]  /*0100*/  I2FP.F32.S32 R0, R0 ;  /* 0x0000000000007245 */ /* 0x000fc80000201400 */
[----:B------:R-:W-:-:S05]  /*0110*/  FSEL R7, R0, 1, !P0 ;  /* 0x3f80000000077808 */ /* 0x000fca0004000000 */
[----:B------:R-:W-:Y:S01]  /*0120*/  STG.E desc[UR4][R4.64], R7 ;  /* 0x0000000704007986 */ /* 0x000fe2000c101904 */
[----:B------:R-:W-:Y:S05]  /*0130*/  EXIT ;  /* 0x000000000000794d */ /* 0x000fea0003800000 */
.L_x_0:
[----:B------:R-:W-:-:S00]  /*0140*/  BRA `(.L_x_0) ;  /* 0xfffffffc00fc7947 */ /* 0x000fc0000383ffff */
[----:B------:R-:W-:-:S00]  /*0150*/  NOP ;  /* 0x0000000000007918 */ /* 0x000fc00000000000 */
        /* <DEDUP_REMOVED lines=10> */
.L_x_1:


//--------------------- .nv.shared.reserved.0     --------------------------
	.section	.nv.shared.reserved.0,"aw",@nobits
	.weak		__nv_reservedSMEM_offset_0_alias
	.size		__nv_reservedSMEM_offset_0_alias, 0, 64
	.other		__nv_reservedSMEM_offset_0_alias,@"STO_CUDA_RESERVED_SHARED STV_DEFAULT"
__nv_reservedSMEM_offset_0_alias:
	.zero		0
	.zero		64


//--------------------- .nv.constant0._Z11sign_kernelPfS_ --------------------------
	.section	.nv.constant0._Z11sign_kernelPfS_,"a",@progbits
	.sectionflags	@""
	.align	4
.nv.constant0._Z11sign_kernelPfS_:
	.zero		912


//--------------------- SYMBOLS --------------------------

	.type		.nv.reservedSmem.offset0,@object
	.size		.nv.reservedSmem.offset0,0x4
